//
// Generated by NVIDIA NVVM Compiler
//
// Compiler Build ID: CL-36424714
// Cuda compilation tools, release 13.0, V13.0.88
// Based on NVVM 20.0.0
//

.version 9.0
.target sm_100
.address_size 64

	// .globl	loss

.visible .entry loss(
	.param .u32 loss_param_0,
	.param .u64 .ptr .align 1 loss_param_1,
	.param .u64 .ptr .align 1 loss_param_2,
	.param .u64 .ptr .align 1 loss_param_3,
	.param .f32 loss_param_4
)
{
	.reg .pred 	%p<3>;
	.reg .b32 	%r<9>;
	.reg .b32 	%f<9>;
	.reg .b64 	%rd<14>;

	ld.param.u32 	%r2, [loss_param_0];
	ld.param.u64 	%rd2, [loss_param_1];
	ld.param.u64 	%rd3, [loss_param_2];
	ld.param.u64 	%rd4, [loss_param_3];
	ld.param.f32 	%f3, [loss_param_4];
	cvta.to.global.u64 	%rd1, %rd4;
	mov.u32 	%r3, %ctaid.x;
	mov.u32 	%r4, %ctaid.y;
	mov.u32 	%r5, %nctaid.x;
	mad.lo.s32 	%r6, %r4, %r5, %r3;
	mov.u32 	%r7, %ntid.x;
	mov.u32 	%r8, %tid.x;
	mad.lo.s32 	%r1, %r6, %r7, %r8;
	setp.ge.s32 	%p1, %r1, %r2;
	@%p1 bra 	$L__BB0_4;
	cvta.to.global.u64 	%rd5, %rd2;
	cvta.to.global.u64 	%rd6, %rd3;
	mul.wide.s32 	%rd7, %r1, 4;
	add.s64 	%rd8, %rd5, %rd7;
	ld.global.f32 	%f4, [%rd8];
	add.s64 	%rd9, %rd6, %rd7;
	ld.global.f32 	%f5, [%rd9];
	sub.f32 	%f1, %f4, %f5;
	abs.f32 	%f2, %f1;
	setp.geu.f32 	%p2, %f2, %f3;
	@%p2 bra 	$L__BB0_3;
	mul.f32 	%f7, %f1, 0f3F000000;
	mul.f32 	%f8, %f1, %f7;
	add.s64 	%rd13, %rd1, %rd7;
	st.global.f32 	[%rd13], %f8;
	bra.uni 	$L__BB0_4;
$L__BB0_3:
	fma.rn.f32 	%f6, %f3, 0fBF000000, %f2;
	add.s64 	%rd11, %rd1, %rd7;
	st.global.f32 	[%rd11], %f6;
$L__BB0_4:
	ret;

}
	// .globl	loss_back
.visible .entry loss_back(
	.param .u32 loss_back_param_0,
	.param .u64 .ptr .align 1 loss_back_param_1,
	.param .u64 .ptr .align 1 loss_back_param_2,
	.param .u64 .ptr .align 1 loss_back_param_3,
	.param .f32 loss_back_param_4
)
{
	.reg .pred 	%p<7>;
	.reg .b32 	%r<11>;
	.reg .b32 	%f<12>;
	.reg .b64 	%rd<22>;

	ld.param.u32 	%r2, [loss_back_param_0];
	ld.param.u64 	%rd2, [loss_back_param_1];
	ld.param.u64 	%rd3, [loss_back_param_2];
	ld.param.u64 	%rd4, [loss_back_param_3];
	ld.param.f32 	%f3, [loss_back_param_4];
	cvta.to.global.u64 	%rd1, %rd4;
	mov.u32 	%r3, %ctaid.x;
	mov.u32 	%r4, %ctaid.y;
	mov.u32 	%r5, %nctaid.x;
	mad.lo.s32 	%r6, %r4, %r5, %r3;
	mov.u32 	%r7, %ntid.x;
	mov.u32 	%r8, %tid.x;
	mad.lo.s32 	%r1, %r6, %r7, %r8;
	setp.ge.s32 	%p1, %r1, %r2;
	@%p1 bra 	$L__BB1_12;
	cvta.to.global.u64 	%rd5, %rd2;
	cvta.to.global.u64 	%rd6, %rd3;
	mul.wide.s32 	%rd7, %r1, 4;
	add.s64 	%rd8, %rd5, %rd7;
	ld.global.f32 	%f4, [%rd8];
	add.s64 	%rd9, %rd6, %rd7;
	ld.global.f32 	%f5, [%rd9];
	sub.f32 	%f1, %f4, %f5;
	abs.f32 	%f6, %f1;
	cvt.rn.f32.s32 	%f7, %r2;
	rcp.rn.f32 	%f2, %f7;
	setp.geu.f32 	%p2, %f6, %f3;
	@%p2 bra 	$L__BB1_7;
	setp.leu.f32 	%p5, %f1, 0f00000000;
	@%p5 bra 	$L__BB1_4;
	mul.f32 	%f11, %f2, %f1;
	add.s64 	%rd21, %rd1, %rd7;
	st.global.f32 	[%rd21], %f11;
	bra.uni 	$L__BB1_12;
$L__BB1_4:
	setp.neu.f32 	%p6, %f1, 0f00000000;
	@%p6 bra 	$L__BB1_6;
	add.s64 	%rd19, %rd1, %rd7;
	mov.b32 	%r10, 0;
	st.global.u32 	[%rd19], %r10;
	bra.uni 	$L__BB1_12;
$L__BB1_6:
	neg.f32 	%f9, %f1;
	mul.f32 	%f10, %f2, %f9;
	add.s64 	%rd17, %rd1, %rd7;
	st.global.f32 	[%rd17], %f10;
	bra.uni 	$L__BB1_12;
$L__BB1_7:
	setp.leu.f32 	%p3, %f1, 0f00000000;
	@%p3 bra 	$L__BB1_9;
	add.s64 	%rd15, %rd1, %rd7;
	st.global.f32 	[%rd15], %f2;
	bra.uni 	$L__BB1_12;
$L__BB1_9:
	setp.neu.f32 	%p4, %f1, 0f00000000;
	@%p4 bra 	$L__BB1_11;
	add.s64 	%rd13, %rd1, %rd7;
	mov.b32 	%r9, 0;
	st.global.u32 	[%rd13], %r9;
	bra.uni 	$L__BB1_12;
$L__BB1_11:
	neg.f32 	%f8, %f2;
	add.s64 	%rd11, %rd1, %rd7;
	st.global.f32 	[%rd11], %f8;
$L__BB1_12:
	ret;

}
	// .globl	loss_org
.visible .entry loss_org(
	.param .u32 loss_org_param_0,
	.param .u64 .ptr .align 1 loss_org_param_1,
	.param .u64 .ptr .align 1 loss_org_param_2,
	.param .u64 .ptr .align 1 loss_org_param_3
)
{
	.reg .pred 	%p<2>;
	.reg .b32 	%r<9>;
	.reg .b32 	%f<5>;
	.reg .b64 	%rd<11>;

	ld.param.u32 	%r2, [loss_org_param_0];
	ld.param.u64 	%rd1, [loss_org_param_1];
	ld.param.u64 	%rd2, [loss_org_param_2];
	ld.param.u64 	%rd3, [loss_org_param_3];
	mov.u32 	%r3, %ctaid.x;
	mov.u32 	%r4, %ctaid.y;
	mov.u32 	%r5, %nctaid.x;
	mad.lo.s32 	%r6, %r4, %r5, %r3;
	mov.u32 	%r7, %ntid.x;
	mov.u32 	%r8, %tid.x;
	mad.lo.s32 	%r1, %r6, %r7, %r8;
	setp.ge.s32 	%p1, %r1, %r2;
	@%p1 bra 	$L__BB2_2;
	cvta.to.global.u64 	%rd4, %rd1;
	cvta.to.global.u64 	%rd5, %rd2;
	cvta.to.global.u64 	%rd6, %rd3;
	mul.wide.s32 	%rd7, %r1, 4;
	add.s64 	%rd8, %rd4, %rd7;
	ld.global.f32 	%f1, [%rd8];
	add.s64 	%rd9, %rd5, %rd7;
	ld.global.f32 	%f2, [%rd9];
	sub.f32 	%f3, %f1, %f2;
	abs.f32 	%f4, %f3;
	add.s64 	%rd10, %rd6, %rd7;
	st.global.f32 	[%rd10], %f4;
$L__BB2_2:
	ret;

}
	// .globl	loss_org_back
.visible .entry loss_org_back(
	.param .u32 loss_org_back_param_0,
	.param .u64 .ptr .align 1 loss_org_back_param_1,
	.param .u64 .ptr .align 1 loss_org_back_param_2,
	.param .u64 .ptr .align 1 loss_org_back_param_3,
	.param .u32 loss_org_back_param_4
)
{
	.reg .pred 	%p<4>;
	.reg .b32 	%r<11>;
	.reg .b32 	%f<7>;
	.reg .b64 	%rd<16>;

	ld.param.u32 	%r3, [loss_org_back_param_0];
	ld.param.u64 	%rd2, [loss_org_back_param_1];
	ld.param.u64 	%rd3, [loss_org_back_param_2];
	ld.param.u64 	%rd4, [loss_org_back_param_3];
	ld.param.u32 	%r2, [loss_org_back_param_4];
	cvta.to.global.u64 	%rd1, %rd4;
	mov.u32 	%r4, %ctaid.x;
	mov.u32 	%r5, %ctaid.y;
	mov.u32 	%r6, %nctaid.x;
	mad.lo.s32 	%r7, %r5, %r6, %r4;
	mov.u32 	%r8, %ntid.x;
	mov.u32 	%r9, %tid.x;
	mad.lo.s32 	%r1, %r7, %r8, %r9;
	setp.ge.s32 	%p1, %r1, %r3;
	@%p1 bra 	$L__BB3_6;
	cvta.to.global.u64 	%rd5, %rd2;
	cvta.to.global.u64 	%rd6, %rd3;
	mul.wide.s32 	%rd7, %r1, 4;
	add.s64 	%rd8, %rd5, %rd7;
	ld.global.f32 	%f3, [%rd8];
	add.s64 	%rd9, %rd6, %rd7;
	ld.global.f32 	%f4, [%rd9];
	sub.f32 	%f1, %f3, %f4;
	cvt.rn.f32.s32 	%f5, %r2;
	rcp.rn.f32 	%f2, %f5;
	setp.leu.f32 	%p2, %f1, 0f00000000;
	@%p2 bra 	$L__BB3_3;
	add.s64 	%rd15, %rd1, %rd7;
	st.global.f32 	[%rd15], %f2;
	bra.uni 	$L__BB3_6;
$L__BB3_3:
	setp.neu.f32 	%p3, %f1, 0f00000000;
	@%p3 bra 	$L__BB3_5;
	add.s64 	%rd13, %rd1, %rd7;
	mov.b32 	%r10, 0;
	st.global.u32 	[%rd13], %r10;
	bra.uni 	$L__BB3_6;
$L__BB3_5:
	neg.f32 	%f6, %f2;
	add.s64 	%rd11, %rd1, %rd7;
	st.global.f32 	[%rd11], %f6;
$L__BB3_6:
	ret;

}


// ===== COMPILED SASS (sm_100) =====

	.target	sm_100

	.elftype	@"ET_EXEC"


//--------------------- .note.nv.tkinfo           --------------------------
	.section	.note.nv.tkinfo,"",@"SHT_NOTE"
	.sectionflags	@"SHF_NOTE_NV_TKINFO"
	.tkinfo
        /*0018*/ 	.word	0x00000002
        /*0030*/ 	.string	""
        /*0030*/ 	.string	"ptxas"
        /*0030*/ 	.string	"Cuda compilation tools, release 13.0, V13.0.88"
        /*0030*/ 	.string	"Build cuda_13.0.r13.0/compiler.36424714_0"
        /*0030*/ 	.string	"-arch sm_100 -m 64 "



//--------------------- .note.nv.cuinfo           --------------------------
	.section	.note.nv.cuinfo,"",@"SHT_NOTE"
	.sectionflags	@"SHF_NOTE_NV_CUINFO"
        /*0018*/ 	.short	0x0002
        /*001a*/ 	.short	0x0064
        /*001c*/ 	.short	0x0082
	.zero		2


//--------------------- .nv.info                  --------------------------
	.section	.nv.info,"",@"SHT_CUDA_INFO"
	.align	4


	//----- nvinfo : EIATTR_REGCOUNT
	.align		4
        /*0000*/ 	.byte	0x04, 0x2f
        /*0002*/ 	.short	(.L_1 - .L_0)
	.align		4
.L_0:
        /*0004*/ 	.word	index@(loss)
        /*0008*/ 	.word	0x00000010


	//----- nvinfo : EIATTR_FRAME_SIZE
	.align		4
.L_1:
        /*000c*/ 	.byte	0x04, 0x11
        /*000e*/ 	.short	(.L_3 - .L_2)
	.align		4
.L_2:
        /*0010*/ 	.word	index@(loss)
        /*0014*/ 	.word	0x00000000


	//----- nvinfo : EIATTR_REGCOUNT
	.align		4
.L_3:
        /*0018*/ 	.byte	0x04, 0x2f
        /*001a*/ 	.short	(.L_5 - .L_4)
	.align		4
.L_4:
        /*001c*/ 	.word	index@(loss_back)
        /*0020*/ 	.word	0x00000011


	//----- nvinfo : EIATTR_FRAME_SIZE
	.align		4
.L_5:
        /*0024*/ 	.byte	0x04, 0x11
        /*0026*/ 	.short	(.L_7 - .L_6)
	.align		4
.L_6:
        /*0028*/ 	.word	index@($__internal_1_$__cuda_sm20_rcp_rn_f32_slowpath)
        /*002c*/ 	.word	0x00000000


	//----- nvinfo : EIATTR_FRAME_SIZE
	.align		4
.L_7:
        /*0030*/ 	.byte	0x04, 0x11
        /*0032*/ 	.short	(.L_9 - .L_8)
	.align		4
.L_8:
        /*0034*/ 	.word	index@(loss_back)
        /*0038*/ 	.word	0x00000000


	//----- nvinfo : EIATTR_REGCOUNT
	.align		4
.L_9:
        /*003c*/ 	.byte	0x04, 0x2f
        /*003e*/ 	.short	(.L_11 - .L_10)
	.align		4
.L_10:
        /*0040*/ 	.word	index@(loss_org)
        /*0044*/ 	.word	0x0000000c


	//----- nvinfo : EIATTR_FRAME_SIZE
	.align		4
.L_11:
        /*0048*/ 	.byte	0x04, 0x11
        /*004a*/ 	.short	(.L_13 - .L_12)
	.align		4
.L_12:
        /*004c*/ 	.word	index@(loss_org)
        /*0050*/ 	.word	0x00000000


	//----- nvinfo : EIATTR_REGCOUNT
	.align		4
.L_13:
        /*0054*/ 	.byte	0x04, 0x2f
        /*0056*/ 	.short	(.L_15 - .L_14)
	.align		4
.L_14:
        /*0058*/ 	.word	index@(loss_org_back)
        /*005c*/ 	.word	0x00000011


	//----- nvinfo : EIATTR_FRAME_SIZE
	.align		4
.L_15:
        /*0060*/ 	.byte	0x04, 0x11
        /*0062*/ 	.short	(.L_17 - .L_16)
	.align		4
.L_16:
        /*0064*/ 	.word	index@($__internal_0_$__cuda_sm20_rcp_rn_f32_slowpath)
        /*0068*/ 	.word	0x00000000


	//----- nvinfo : EIATTR_FRAME_SIZE
	.align		4
.L_17:
        /*006c*/ 	.byte	0x04, 0x11
        /*006e*/ 	.short	(.L_19 - .L_18)
	.align		4
.L_18:
        /*0070*/ 	.word	index@(loss_org_back)
        /*0074*/ 	.word	0x00000000


	//----- nvinfo : EIATTR_MIN_STACK_SIZE
	.align		4
.L_19:
        /*0078*/ 	.byte	0x04, 0x12
        /*007a*/ 	.short	(.L_21 - .L_20)
	.align		4
.L_20:
        /*007c*/ 	.word	index@(loss_org_back)
        /*0080*/ 	.word	0x00000000


	//----- nvinfo : EIATTR_MIN_STACK_SIZE
	.align		4
.L_21:
        /*0084*/ 	.byte	0x04, 0x12
        /*0086*/ 	.short	(.L_23 - .L_22)
	.align		4
.L_22:
        /*0088*/ 	.word	index@(loss_org)
        /*008c*/ 	.word	0x00000000


	//----- nvinfo : EIATTR_MIN_STACK_SIZE
	.align		4
.L_23:
        /*0090*/ 	.byte	0x04, 0x12
        /*0092*/ 	.short	(.L_25 - .L_24)
	.align		4
.L_24:
        /*0094*/ 	.word	index@(loss_back)
        /*0098*/ 	.word	0x00000000


	//----- nvinfo : EIATTR_MIN_STACK_SIZE
	.align		4
.L_25:
        /*009c*/ 	.byte	0x04, 0x12
        /*009e*/ 	.short	(.L_27 - .L_26)
	.align		4
.L_26:
        /*00a0*/ 	.word	index@(loss)
        /*00a4*/ 	.word	0x00000000
.L_27:


//--------------------- .nv.compat                --------------------------
	.section	.nv.compat,"",@"SHT_CUDA_COMPAT_INFO"
	.align	4
        /*0000*/ 	.byte	0x02, 0x09, 0x00, 0x00, 0x02, 0x02, 0x01, 0x00, 0x02, 0x05, 0x05, 0x00, 0x03, 0x07, 0x01, 0x01
        /*0010*/ 	.byte	0x02, 0x03, 0x00, 0x00, 0x02, 0x06, 0x01, 0x00, 0x04, 0x0b, 0x08, 0x00, 0x09, 0x00, 0x00, 0x00
        /*0020*/ 	.byte	0x00, 0x00, 0x00, 0x00


//--------------------- .nv.info.loss_org_back    --------------------------
	.section	.nv.info.loss_org_back,"",@"SHT_CUDA_INFO"
	.sectionflags	@""
	.align	4


	//----- nvinfo : EIATTR_CUDA_API_VERSION
	.align		4
        /*0000*/ 	.byte	0x04, 0x37
        /*0002*/ 	.short	(.L_29 - .L_28)
.L_28:
        /*0004*/ 	.word	0x00000082


	//----- nvinfo : EIATTR_KPARAM_INFO
	.align		4
.L_29:
        /*0008*/ 	.byte	0x04, 0x17
        /*000a*/ 	.short	(.L_31 - .L_30)
.L_30:
        /*000c*/ 	.word	0x00000000
        /*0010*/ 	.short	0x0004
        /*0012*/ 	.short	0x0020
        /*0014*/ 	.byte	0x00, 0xf0, 0x11, 0x00


	//----- nvinfo : EIATTR_KPARAM_INFO
	.align		4
.L_31:
        /*0018*/ 	.byte	0x04, 0x17
        /*001a*/ 	.short	(.L_33 - .L_32)
.L_32:
        /*001c*/ 	.word	0x00000000
        /*0020*/ 	.short	0x0003
        /*0022*/ 	.short	0x0018
        /*0024*/ 	.byte	0x00, 0xf5, 0x21, 0x00


	//----- nvinfo : EIATTR_KPARAM_INFO
	.align		4
.L_33:
        /*0028*/ 	.byte	0x04, 0x17
        /*002a*/ 	.short	(.L_35 - .L_34)
.L_34:
        /*002c*/ 	.word	0x00000000
        /*0030*/ 	.short	0x0002
        /*0032*/ 	.short	0x0010
        /*0034*/ 	.byte	0x00, 0xf5, 0x21, 0x00


	//----- nvinfo : EIATTR_KPARAM_INFO
	.align		4
.L_35:
        /*0038*/ 	.byte	0x04, 0x17
        /*003a*/ 	.short	(.L_37 - .L_36)
.L_36:
        /*003c*/ 	.word	0x00000000
        /*0040*/ 	.short	0x0001
        /*0042*/ 	.short	0x0008
        /*0044*/ 	.byte	0x00, 0xf5, 0x21, 0x00


	//----- nvinfo : EIATTR_KPARAM_INFO
	.align		4
.L_37:
        /*0048*/ 	.byte	0x04, 0x17
        /*004a*/ 	.short	(.L_39 - .L_38)
.L_38:
        /*004c*/ 	.word	0x00000000
        /*0050*/ 	.short	0x0000
        /*0052*/ 	.short	0x0000
        /*0054*/ 	.byte	0x00, 0xf0, 0x11, 0x00


	//----- nvinfo : EIATTR_SPARSE_MMA_MASK
	.align		4
.L_39:
        /*0058*/ 	.byte	0x03, 0x50
        /*005a*/ 	.short	0x0000


	//----- nvinfo : EIATTR_MAXREG_COUNT
	.align		4
        /*005c*/ 	.byte	0x03, 0x1b
        /*005e*/ 	.short	0x00ff


	//----- nvinfo : EIATTR_MERCURY_ISA_VERSION
	.align		4
        /*0060*/ 	.byte	0x03, 0x5f
        /*0062*/ 	.short	0x0101


	//----- nvinfo : EIATTR_VRC_CTA_INIT_COUNT
	.align		4
        /*0064*/ 	.byte	0x02, 0x4a
	.zero		1
	.zero		1


	//----- nvinfo : EIATTR_EXIT_INSTR_OFFSETS
	.align		4
        /*0068*/ 	.byte	0x04, 0x1c
        /*006a*/ 	.short	(.L_41 - .L_40)


	//   ....[0]....
.L_40:
        /*006c*/ 	.word	0x000000a0


	//   ....[1]....
        /*0070*/ 	.word	0x00000250


	//   ....[2]....
        /*0074*/ 	.word	0x000002a0


	//   ....[3]....
        /*0078*/ 	.word	0x000002f0


	//----- nvinfo : EIATTR_CRS_STACK_SIZE
	.align		4
.L_41:
        /*007c*/ 	.byte	0x04, 0x1e
        /*007e*/ 	.short	(.L_43 - .L_42)
.L_42:
        /*0080*/ 	.word	0x00000000


	//----- nvinfo : EIATTR_CBANK_PARAM_SIZE
	.align		4
.L_43:
        /*0084*/ 	.byte	0x03, 0x19
        /*0086*/ 	.short	0x0024


	//----- nvinfo : EIATTR_PARAM_CBANK
	.align		4
        /*0088*/ 	.byte	0x04, 0x0a
        /*008a*/ 	.short	(.L_45 - .L_44)
	.align		4
.L_44:
        /*008c*/ 	.word	index@(.nv.constant0.loss_org_back)
        /*0090*/ 	.short	0x0380
        /*0092*/ 	.short	0x0024


	//----- nvinfo : EIATTR_SW_WAR
	.align		4
.L_45:
        /*0094*/ 	.byte	0x04, 0x36
        /*0096*/ 	.short	(.L_47 - .L_46)
.L_46:
        /*0098*/ 	.word	0x00000008
.L_47:


//--------------------- .nv.info.loss_org         --------------------------
	.section	.nv.info.loss_org,"",@"SHT_CUDA_INFO"
	.sectionflags	@""
	.align	4


	//----- nvinfo : EIATTR_CUDA_API_VERSION
	.align		4
        /*0000*/ 	.byte	0x04, 0x37
        /*0002*/ 	.short	(.L_49 - .L_48)
.L_48:
        /*0004*/ 	.word	0x00000082


	//----- nvinfo : EIATTR_KPARAM_INFO
	.align		4
.L_49:
        /*0008*/ 	.byte	0x04, 0x17
        /*000a*/ 	.short	(.L_51 - .L_50)
.L_50:
        /*000c*/ 	.word	0x00000000
        /*0010*/ 	.short	0x0003
        /*0012*/ 	.short	0x0018
        /*0014*/ 	.byte	0x00, 0xf5, 0x21, 0x00


	//----- nvinfo : EIATTR_KPARAM_INFO
	.align		4
.L_51:
        /*0018*/ 	.byte	0x04, 0x17
        /*001a*/ 	.short	(.L_53 - .L_52)
.L_52:
        /*001c*/ 	.word	0x00000000
        /*0020*/ 	.short	0x0002
        /*0022*/ 	.short	0x0010
        /*0024*/ 	.byte	0x00, 0xf5, 0x21, 0x00


	//----- nvinfo : EIATTR_KPARAM_INFO
	.align		4
.L_53:
        /*0028*/ 	.byte	0x04, 0x17
        /*002a*/ 	.short	(.L_55 - .L_54)
.L_54:
        /*002c*/ 	.word	0x00000000
        /*0030*/ 	.short	0x0001
        /*0032*/ 	.short	0x0008
        /*0034*/ 	.byte	0x00, 0xf5, 0x21, 0x00


	//----- nvinfo : EIATTR_KPARAM_INFO
	.align		4
.L_55:
        /*0038*/ 	.byte	0x04, 0x17
        /*003a*/ 	.short	(.L_57 - .L_56)
.L_56:
        /*003c*/ 	.word	0x00000000
        /*0040*/ 	.short	0x0000
        /*0042*/ 	.short	0x0000
        /*0044*/ 	.byte	0x00, 0xf0, 0x11, 0x00


	//----- nvinfo : EIATTR_SPARSE_MMA_MASK
	.align		4
.L_57:
        /*0048*/ 	.byte	0x03, 0x50
        /*004a*/ 	.short	0x0000


	//----- nvinfo : EIATTR_MAXREG_COUNT
	.align		4
        /*004c*/ 	.byte	0x03, 0x1b
        /*004e*/ 	.short	0x00ff


	//----- nvinfo : EIATTR_MERCURY_ISA_VERSION
	.align		4
        /*0050*/ 	.byte	0x03, 0x5f
        /*0052*/ 	.short	0x0101


	//----- nvinfo : EIATTR_VRC_CTA_INIT_COUNT
	.align		4
        /*0054*/ 	.byte	0x02, 0x4a
	.zero		1
	.zero		1


	//----- nvinfo : EIATTR_EXIT_INSTR_OFFSETS
	.align		4
        /*0058*/ 	.byte	0x04, 0x1c
        /*005a*/ 	.short	(.L_59 - .L_58)


	//   ....[0]....
.L_58:
        /*005c*/ 	.word	0x000000a0


	//   ....[1]....
        /*0060*/ 	.word	0x00000170


	//----- nvinfo : EIATTR_CBANK_PARAM_SIZE
	.align		4
.L_59:
        /*0064*/ 	.byte	0x03, 0x19
        /*0066*/ 	.short	0x0020


	//----- nvinfo : EIATTR_PARAM_CBANK
	.align		4
        /*0068*/ 	.byte	0x04, 0x0a
        /*006a*/ 	.short	(.L_61 - .L_60)
	.align		4
.L_60:
        /*006c*/ 	.word	index@(.nv.constant0.loss_org)
        /*0070*/ 	.short	0x0380
        /*0072*/ 	.short	0x0020


	//----- nvinfo : EIATTR_SW_WAR
	.align		4
.L_61:
        /*0074*/ 	.byte	0x04, 0x36
        /*0076*/ 	.short	(.L_63 - .L_62)
.L_62:
        /*0078*/ 	.word	0x00000008
.L_63:


//--------------------- .nv.info.loss_back        --------------------------
	.section	.nv.info.loss_back,"",@"SHT_CUDA_INFO"
	.sectionflags	@""
	.align	4


	//----- nvinfo : EIATTR_CUDA_API_VERSION
	.align		4
        /*0000*/ 	.byte	0x04, 0x37
        /*0002*/ 	.short	(.L_65 - .L_64)
.L_64:
        /*0004*/ 	.word	0x00000082


	//----- nvinfo : EIATTR_KPARAM_INFO
	.align		4
.L_65:
        /*0008*/ 	.byte	0x04, 0x17
        /*000a*/ 	.short	(.L_67 - .L_66)
.L_66:
        /*000c*/ 	.word	0x00000000
        /*0010*/ 	.short	0x0004
        /*0012*/ 	.short	0x0020
        /*0014*/ 	.byte	0x00, 0xf0, 0x11, 0x00


	//----- nvinfo : EIATTR_KPARAM_INFO
	.align		4
.L_67:
        /*0018*/ 	.byte	0x04, 0x17
        /*001a*/ 	.short	(.L_69 - .L_68)
.L_68:
        /*001c*/ 	.word	0x00000000
        /*0020*/ 	.short	0x0003
        /*0022*/ 	.short	0x0018
        /*0024*/ 	.byte	0x00, 0xf5, 0x21, 0x00


	//----- nvinfo : EIATTR_KPARAM_INFO
	.align		4
.L_69:
        /*0028*/ 	.byte	0x04, 0x17
        /*002a*/ 	.short	(.L_71 - .L_70)
.L_70:
        /*002c*/ 	.word	0x00000000
        /*0030*/ 	.short	0x0002
        /*0032*/ 	.short	0x0010
        /*0034*/ 	.byte	0x00, 0xf5, 0x21, 0x00


	//----- nvinfo : EIATTR_KPARAM_INFO
	.align		4
.L_71:
        /*0038*/ 	.byte	0x04, 0x17
        /*003a*/ 	.short	(.L_73 - .L_72)
.L_72:
        /*003c*/ 	.word	0x00000000
        /*0040*/ 	.short	0x0001
        /*0042*/ 	.short	0x0008
        /*0044*/ 	.byte	0x00, 0xf5, 0x21, 0x00


	//----- nvinfo : EIATTR_KPARAM_INFO
	.align		4
.L_73:
        /*0048*/ 	.byte	0x04, 0x17
        /*004a*/ 	.short	(.L_75 - .L_74)
.L_74:
        /*004c*/ 	.word	0x00000000
        /*0050*/ 	.short	0x0000
        /*0052*/ 	.short	0x0000
        /*0054*/ 	.byte	0x00, 0xf0, 0x11, 0x00


	//----- nvinfo : EIATTR_SPARSE_MMA_MASK
	.align		4
.L_75:
        /*0058*/ 	.byte	0x03, 0x50
        /*005a*/ 	.short	0x0000


	//----- nvinfo : EIATTR_MAXREG_COUNT
	.align		4
        /*005c*/ 	.byte	0x03, 0x1b
        /*005e*/ 	.short	0x00ff


	//----- nvinfo : EIATTR_MERCURY_ISA_VERSION
	.align		4
        /*0060*/ 	.byte	0x03, 0x5f
        /*0062*/ 	.short	0x0101


	//----- nvinfo : EIATTR_VRC_CTA_INIT_COUNT
	.align		4
        /*0064*/ 	.byte	0x02, 0x4a
	.zero		1
	.zero		1


	//----- nvinfo : EIATTR_EXIT_INSTR_OFFSETS
	.align		4
        /*0068*/ 	.byte	0x04, 0x1c
        /*006a*/ 	.short	(.L_77 - .L_76)


	//   ....[0]....
.L_76:
        /*006c*/ 	.word	0x000000a0


	//   ....[1]....
        /*0070*/ 	.word	0x00000280


	//   ....[2]....
        /*0074*/ 	.word	0x000002d0


	//   ....[3]....
        /*0078*/ 	.word	0x00000320


	//   ....[4]....
        /*007c*/ 	.word	0x00000370


	//   ....[5]....
        /*0080*/ 	.word	0x000003c0


	//   ....[6]....
        /*0084*/ 	.word	0x00000410


	//----- nvinfo : EIATTR_CRS_STACK_SIZE
	.align		4
.L_77:
        /*0088*/ 	.byte	0x04, 0x1e
        /*008a*/ 	.short	(.L_79 - .L_78)
.L_78:
        /*008c*/ 	.word	0x00000000


	//----- nvinfo : EIATTR_CBANK_PARAM_SIZE
	.align		4
.L_79:
        /*0090*/ 	.byte	0x03, 0x19
        /*0092*/ 	.short	0x0024


	//----- nvinfo : EIATTR_PARAM_CBANK
	.align		4
        /*0094*/ 	.byte	0x04, 0x0a
        /*0096*/ 	.short	(.L_81 - .L_80)
	.align		4
.L_80:
        /*0098*/ 	.word	index@(.nv.constant0.loss_back)
        /*009c*/ 	.short	0x0380
        /*009e*/ 	.short	0x0024


	//----- nvinfo : EIATTR_SW_WAR
	.align		4
.L_81:
        /*00a0*/ 	.byte	0x04, 0x36
        /*00a2*/ 	.short	(.L_83 - .L_82)
.L_82:
        /*00a4*/ 	.word	0x00000008
.L_83:


//--------------------- .nv.info.loss             --------------------------
	.section	.nv.info.loss,"",@"SHT_CUDA_INFO"
	.sectionflags	@""
	.align	4


	//----- nvinfo : EIATTR_CUDA_API_VERSION
	.align		4
        /*0000*/ 	.byte	0x04, 0x37
        /*0002*/ 	.short	(.L_85 - .L_84)
.L_84:
        /*0004*/ 	.word	0x00000082


	//----- nvinfo : EIATTR_KPARAM_INFO
	.align		4
.L_85:
        /*0008*/ 	.byte	0x04, 0x17
        /*000a*/ 	.short	(.L_87 - .L_86)
.L_86:
        /*000c*/ 	.word	0x00000000
        /*0010*/ 	.short	0x0004
        /*0012*/ 	.short	0x0020
        /*0014*/ 	.byte	0x00, 0xf0, 0x11, 0x00


	//----- nvinfo : EIATTR_KPARAM_INFO
	.align		4
.L_87:
        /*0018*/ 	.byte	0x04, 0x17
        /*001a*/ 	.short	(.L_89 - .L_88)
.L_88:
        /*001c*/ 	.word	0x00000000
        /*0020*/ 	.short	0x0003
        /*0022*/ 	.short	0x0018
        /*0024*/ 	.byte	0x00, 0xf5, 0x21, 0x00


	//----- nvinfo : EIATTR_KPARAM_INFO
	.align		4
.L_89:
        /*0028*/ 	.byte	0x04, 0x17
        /*002a*/ 	.short	(.L_91 - .L_90)
.L_90:
        /*002c*/ 	.word	0x00000000
        /*0030*/ 	.short	0x0002
        /*0032*/ 	.short	0x0010
        /*0034*/ 	.byte	0x00, 0xf5, 0x21, 0x00


	//----- nvinfo : EIATTR_KPARAM_INFO
	.align		4
.L_91:
        /*0038*/ 	.byte	0x04, 0x17
        /*003a*/ 	.short	(.L_93 - .L_92)
.L_92:
        /*003c*/ 	.word	0x00000000
        /*0040*/ 	.short	0x0001
        /*0042*/ 	.short	0x0008
        /*0044*/ 	.byte	0x00, 0xf5, 0x21, 0x00


	//----- nvinfo : EIATTR_KPARAM_INFO
	.align		4
.L_93:
        /*0048*/ 	.byte	0x04, 0x17
        /*004a*/ 	.short	(.L_95 - .L_94)
.L_94:
        /*004c*/ 	.word	0x00000000
        /*0050*/ 	.short	0x0000
        /*0052*/ 	.short	0x0000
        /*0054*/ 	.byte	0x00, 0xf0, 0x11, 0x00


	//----- nvinfo : EIATTR_SPARSE_MMA_MASK
	.align		4
.L_95:
        /*0058*/ 	.byte	0x03, 0x50
        /*005a*/ 	.short	0x0000


	//----- nvinfo : EIATTR_MAXREG_COUNT
	.align		4
        /*005c*/ 	.byte	0x03, 0x1b
        /*005e*/ 	.short	0x00ff


	//----- nvinfo : EIATTR_MERCURY_ISA_VERSION
	.align		4
        /*0060*/ 	.byte	0x03, 0x5f
        /*0062*/ 	.short	0x0101


	//----- nvinfo : EIATTR_VRC_CTA_INIT_COUNT
	.align		4
        /*0064*/ 	.byte	0x02, 0x4a
	.zero		1
	.zero		1


	//----- nvinfo : EIATTR_EXIT_INSTR_OFFSETS
	.align		4
        /*0068*/ 	.byte	0x04, 0x1c
        /*006a*/ 	.short	(.L_97 - .L_96)


	//   ....[0]....
.L_96:
        /*006c*/ 	.word	0x000000a0


	//   ....[1]....
        /*0070*/ 	.word	0x000001a0


	//   ....[2]....
        /*0074*/ 	.word	0x000001f0


	//----- nvinfo : EIATTR_CBANK_PARAM_SIZE
	.align		4
.L_97:
        /*0078*/ 	.byte	0x03, 0x19
        /*007a*/ 	.short	0x0024


	//----- nvinfo : EIATTR_PARAM_CBANK
	.align		4
        /*007c*/ 	.byte	0x04, 0x0a
        /*007e*/ 	.short	(.L_99 - .L_98)
	.align		4
.L_98:
        /*0080*/ 	.word	index@(.nv.constant0.loss)
        /*0084*/ 	.short	0x0380
        /*0086*/ 	.short	0x0024


	//----- nvinfo : EIATTR_SW_WAR
	.align		4
.L_99:
        /*0088*/ 	.byte	0x04, 0x36
        /*008a*/ 	.short	(.L_101 - .L_100)
.L_100:
        /*008c*/ 	.word	0x00000008
.L_101:


//--------------------- .nv.callgraph             --------------------------
	.section	.nv.callgraph,"",@"SHT_CUDA_CALLGRAPH"
	.align	4
	.sectionentsize	8
	.align		4
        /*0000*/ 	.word	0x00000000
	.align		4
        /*0004*/ 	.word	0xffffffff
	.align		4
        /*0008*/ 	.word	0x00000000
	.align		4
        /*000c*/ 	.word	0xfffffffe
	.align		4
        /*0010*/ 	.word	0x00000000
	.align		4
        /*0014*/ 	.word	0xfffffffd
	.align		4
        /*0018*/ 	.word	0x00000000
	.align		4
        /*001c*/ 	.word	0xfffffffc


//--------------------- .text.loss_org_back       --------------------------
	.section	.text.loss_org_back,"ax",@progbits
	.align	128
        .global         loss_org_back
        .type           loss_org_back,@function
        .size           loss_org_back,(.L_x_15 - loss_org_back)
        .other          loss_org_back,@"STO_CUDA_ENTRY STV_DEFAULT"
loss_org_back:
.text.loss_org_back:
[----:B------:R-:W-:Y:S01]  /*0000*/  LDC R1, c[0x0][0x37c] ;  /* 0x0000df00ff017b82 */ /* 0x000fe20000000800 */
[----:B------:R-:W0:Y:S07]  /*0010*/  S2R R3, SR_TID.X ;  /* 0x0000000000037919 */ /* 0x000e2e0000002100 */
[----:B------:R-:W-:Y:S01]  /*0020*/  S2UR UR4, SR_CTAID.X ;  /* 0x00000000000479c3 */ /* 0x000fe20000002500 */
[----:B------:R-:W1:Y:S01]  /*0030*/  LDCU UR6, c[0x0][0x370] ;  /* 0x00006e00ff0677ac */ /* 0x000e620008000800 */
[----:B------:R-:W2:Y:S06]  /*0040*/  LDCU UR7, c[0x0][0x380] ;  /* 0x00007000ff0777ac */ /* 0x000eac0008000800 */
[----:B------:R-:W1:Y:S08]  /*0050*/  S2UR UR5, SR_CTAID.Y ;  /* 0x00000000000579c3 */ /* 0x000e700000002600 */
[----:B------:R-:W0:Y:S01]  /*0060*/  LDC R2, c[0x0][0x360] ;  /* 0x0000d800ff027b82 */ /* 0x000e220000000800 */
[----:B-1----:R-:W-:-:S06]  /*0070*/  UIMAD UR4, UR5, UR6, UR4 ;  /* 0x00000006050472a4 */ /* 0x002fcc000f8e0204 */
[----:B0-----:R-:W-:-:S05]  /*0080*/  IMAD R2, R2, UR4, R3 ;  /* 0x0000000402027c24 */ /* 0x001fca000f8e0203 */
[----:B--2---:R-:W-:-:S13]  /*0090*/  ISETP.GE.AND P0, PT, R2, UR7, PT ;  /* 0x0000000702007c0c */ /* 0x004fda000bf06270 */
[----:B------:R-:W-:Y:S05]  /*00a0*/  @P0 EXIT ;  /* 0x000000000000094d */ /* 0x000fea0003800000 */
[----:B------:R-:W0:Y:S01]  /*00b0*/  LDC.64 R6, c[0x0][0x390] ;  /* 0x0000e400ff067b82 */ /* 0x000e220000000a00 */
[----:B------:R-:W1:Y:S01]  /*00c0*/  LDCU.64 UR4, c[0x0][0x358] ;  /* 0x00006b00ff0477ac */ /* 0x000e620008000a00 */
[----:B------:R-:W2:Y:S06]  /*00d0*/  LDCU UR6, c[0x0][0x3a0] ;  /* 0x00007400ff0677ac */ /* 0x000eac0008000800 */
[----:B------:R-:W3:Y:S01]  /*00e0*/  LDC.64 R8, c[0x0][0x388] ;  /* 0x0000e200ff087b82 */ /* 0x000ee20000000a00 */
[----:B0-----:R-:W-:-:S06]  /*00f0*/  IMAD.WIDE R6, R2, 0x4, R6 ;  /* 0x0000000402067825 */ /* 0x001fcc00078e0206 */
[----:B-1----:R-:W4:Y:S01]  /*0100*/  LDG.E R6, desc[UR4][R6.64] ;  /* 0x0000000406067981 */ /* 0x002f22000c1e1900 */
[----:B---3--:R-:W-:-:S05]  /*0110*/  IMAD.WIDE R8, R2, 0x4, R8 ;  /* 0x0000000402087825 */ /* 0x008fca00078e0208 */
[----:B------:R-:W4:Y:S01]  /*0120*/  LDG.E R3, desc[UR4][R8.64] ;  /* 0x0000000408037981 */ /* 0x000f22000c1e1900 */
[----:B--2---:R-:W-:-:S05]  /*0130*/  I2FP.F32.S32 R0, UR6 ;  /* 0x0000000600007c45 */ /* 0x004fca0008201400 */
[----:B------:R-:W-:-:S05]  /*0140*/  VIADD R4, R0, 0x1800000 ;  /* 0x0180000000047836 */ /* 0x000fca0000000000 */
[----:B------:R-:W-:-:S04]  /*0150*/  LOP3.LUT R4, R4, 0x7f800000, RZ, 0xc0, !PT ;  /* 0x7f80000004047812 */ /* 0x000fc800078ec0ff */
[----:B------:R-:W-:Y:S01]  /*0160*/  ISETP.GT.U32.AND P0, PT, R4, 0x1ffffff, PT ;  /* 0x01ffffff0400780c */ /* 0x000fe20003f04070 */
[----:B----4-:R-:W-:-:S12]  /*0170*/  FADD R4, R3, -R6 ;  /* 0x8000000603047221 */ /* 0x010fd80000000000 */
[----:B------:R-:W-:Y:S05]  /*0180*/  @P0 BRA `(.L_x_0) ;  /* 0x0000000000100947 */ /* 0x000fea0003800000 */
[----:B------:R-:W-:-:S07]  /*0190*/  MOV R8, 0x1b0 ;  /* 0x000001b000087802 */ /* 0x000fce0000000f00 */
[----:B------:R-:W-:Y:S05]  /*01a0*/  CALL.REL.NOINC `($__internal_0_$__cuda_sm20_rcp_rn_f32_slowpath) ;  /* 0x0000000000547944 */ /* 0x000fea0003c00000 */
[----:B------:R-:W-:Y:S01]  /*01b0*/  IMAD.MOV.U32 R9, RZ, RZ, R5 ;  /* 0x000000ffff097224 */ /* 0x000fe200078e0005 */
[----:B------:R-:W-:Y:S06]  /*01c0*/  BRA `(.L_x_1) ;  /* 0x0000000000107947 */ /* 0x000fec0003800000 */
.L_x_0:
[----:B------:R-:W0:Y:S02]  /*01d0*/  MUFU.RCP R9, R0 ;  /* 0x0000000000097308 */ /* 0x000e240000001000 */
[----:B0-----:R-:W-:-:S04]  /*01e0*/  FFMA R5, R0, R9, -1 ;  /* 0xbf80000000057423 */ /* 0x001fc80000000009 */
[----:B------:R-:W-:-:S04]  /*01f0*/  FADD.FTZ R8, -R5, -RZ ;  /* 0x800000ff05087221 */ /* 0x000fc80000010100 */
[----:B------:R-:W-:-:S07]  /*0200*/  FFMA R9, R9, R8, R9 ;  /* 0x0000000809097223 */ /* 0x000fce0000000009 */
.L_x_1:
[----:B------:R-:W-:-:S13]  /*0210*/  FSETP.GT.AND P0, PT, R3, R6, PT ;  /* 0x000000060300720b */ /* 0x000fda0003f04000 */
[----:B------:R-:W0:Y:S02]  /*0220*/  @P0 LDC.64 R6, c[0x0][0x398] ;  /* 0x0000e600ff060b82 */ /* 0x000e240000000a00 */
[----:B0-----:R-:W-:-:S05]  /*0230*/  @P0 IMAD.WIDE R6, R2, 0x4, R6 ;  /* 0x0000000402060825 */ /* 0x001fca00078e0206 */
[----:B------:R0:W-:Y:S01]  /*0240*/  @P0 STG.E desc[UR4][R6.64], R9 ;  /* 0x0000000906000986 */ /* 0x0001e2000c101904 */
[----:B------:R-:W-:Y:S05]  /*0250*/  @P0 EXIT ;  /* 0x000000000000094d */ /* 0x000fea0003800000 */
[----:B------:R-:W-:-:S13]  /*0260*/  FSETP.NEU.AND P0, PT, R4, RZ, PT ;  /* 0x000000ff0400720b */ /* 0x000fda0003f0d000 */
[----:B------:R-:W1:Y:S02]  /*0270*/  @!P0 LDC.64 R4, c[0x0][0x398] ;  /* 0x0000e600ff048b82 */ /* 0x000e640000000a00 */
[----:B-1----:R-:W-:-:S05]  /*0280*/  @!P0 IMAD.WIDE R4, R2, 0x4, R4 ;  /* 0x0000000402048825 */ /* 0x002fca00078e0204 */
[----:B------:R1:W-:Y:S01]  /*0290*/  @!P0 STG.E desc[UR4][R4.64], RZ ;  /* 0x000000ff04008986 */ /* 0x0003e2000c101904 */
[----:B------:R-:W-:Y:S05]  /*02a0*/  @!P0 EXIT ;  /* 0x000000000000894d */ /* 0x000fea0003800000 */
[----:B-1----:R-:W1:Y:S01]  /*02b0*/  LDC.64 R4, c[0x0][0x398] ;  /* 0x0000e600ff047b82 */ /* 0x002e620000000a00 */
[----:B0-----:R-:W-:Y:S01]  /*02c0*/  FADD R9, -R9, -RZ ;  /* 0x800000ff09097221 */ /* 0x001fe20000000100 */
[----:B-1----:R-:W-:-:S05]  /*02d0*/  IMAD.WIDE R4, R2, 0x4, R4 ;  /* 0x0000000402047825 */ /* 0x002fca00078e0204 */
[----:B------:R-:W-:Y:S01]  /*02e0*/  STG.E desc[UR4][R4.64], R9 ;  /* 0x0000000904007986 */ /* 0x000fe2000c101904 */
[----:B------:R-:W-:Y:S05]  /*02f0*/  EXIT ;  /* 0x000000000000794d */ /* 0x000fea0003800000 */
        .weak           $__internal_0_$__cuda_sm20_rcp_rn_f32_slowpath
        .type           $__internal_0_$__cuda_sm20_rcp_rn_f32_slowpath,@function
        .size           $__internal_0_$__cuda_sm20_rcp_rn_f32_slowpath,(.L_x_15 - $__internal_0_$__cuda_sm20_rcp_rn_f32_slowpath)
$__internal_0_$__cuda_sm20_rcp_rn_f32_slowpath:
[----:B------:R-:W-:-:S05]  /*0300*/  IMAD.SHL.U32 R5, R0, 0x2, RZ ;  /* 0x0000000200057824 */ /* 0x000fca00078e00ff */
[----:B------:R-:W-:-:S04]  /*0310*/  SHF.R.U32.HI R5, RZ, 0x18, R5 ;  /* 0x00000018ff057819 */ /* 0x000fc80000011605 */
[----:B------:R-:W-:-:S13]  /*0320*/  ISETP.NE.U32.AND P0, PT, R5, RZ, PT ;  /* 0x000000ff0500720c */ /* 0x000fda0003f05070 */
[----:B------:R-:W-:Y:S05]  /*0330*/  @P0 BRA `(.L_x_2) ;  /* 0x00000000002c0947 */ /* 0x000fea0003800000 */
[----:B------:R-:W-:-:S05]  /*0340*/  IMAD.SHL.U32 R5, R0, 0x2, RZ ;  /* 0x0000000200057824 */ /* 0x000fca00078e00ff */
[----:B------:R-:W-:-:S13]  /*0350*/  ISETP.NE.AND P0, PT, R5, RZ, PT ;  /* 0x000000ff0500720c */ /* 0x000fda0003f05270 */
[----:B------:R0:W1:Y:S01]  /*0360*/  @!P0 MUFU.RCP R5, R0 ;  /* 0x0000000000058308 */ /* 0x0000620000001000 */
[----:B------:R-:W-:Y:S05]  /*0370*/  @!P0 BRA `(.L_x_3) ;  /* 0x0000000000a48947 */ /* 0x000fea0003800000 */
[----:B------:R-:W-:-:S04]  /*0380*/  FFMA R7, R0, 1.84467440737095516160e+19, RZ ;  /* 0x5f80000000077823 */ /* 0x000fc800000000ff */
[----:B0-----:R-:W1:Y:S02]  /*0390*/  MUFU.RCP R0, R7 ;  /* 0x0000000700007308 */ /* 0x001e640000001000 */
[----:B-1----:R-:W-:-:S04]  /*03a0*/  FFMA R5, R7, R0, -1 ;  /* 0xbf80000007057423 */ /* 0x002fc80000000000 */
[----:B------:R-:W-:-:S04]  /*03b0*/  FADD.FTZ R5, -R5, -RZ ;  /* 0x800000ff05057221 */ /* 0x000fc80000010100 */
[----:B------:R-:W-:-:S04]  /*03c0*/  FFMA R0, R0, R5, R0 ;  /* 0x0000000500007223 */ /* 0x000fc80000000000 */
[----:B------:R-:W-:Y:S01]  /*03d0*/  FFMA R5, R0, 1.84467440737095516160e+19, RZ ;  /* 0x5f80000000057823 */ /* 0x000fe200000000ff */
[----:B------:R-:W-:Y:S06]  /*03e0*/  BRA `(.L_x_3) ;  /* 0x0000000000887947 */ /* 0x000fec0003800000 */
.L_x_2:
[----:B------:R-:W-:-:S04]  /*03f0*/  IADD3 R7, PT, PT, R5, -0xfd, RZ ;  /* 0xffffff0305077810 */ /* 0x000fc80007ffe0ff */
[----:B------:R-:W-:-:S13]  /*0400*/  ISETP.GT.U32.AND P0, PT, R7, 0x1, PT ;  /* 0x000000010700780c */ /* 0x000fda0003f04070 */
[----:B------:R-:W-:Y:S05]  /*0410*/  @P0 BRA `(.L_x_4) ;  /* 0x0000000000780947 */ /* 0x000fea0003800000 */
[----:B------:R-:W-:Y:S01]  /*0420*/  LOP3.LUT R9, R0, 0x7fffff, RZ, 0xc0, !PT ;  /* 0x007fffff00097812 */ /* 0x000fe200078ec0ff */
[----:B------:R-:W-:Y:S02]  /*0430*/  IMAD.MOV.U32 R14, RZ, RZ, 0x3 ;  /* 0x00000003ff0e7424 */ /* 0x000fe400078e00ff */
[----:B------:R-:W-:Y:S01]  /*0440*/  VIADD R5, R5, 0xffffff04 ;  /* 0xffffff0405057836 */ /* 0x000fe20000000000 */
[----:B------:R-:W-:Y:S02]  /*0450*/  LOP3.LUT R9, R9, 0x3f800000, RZ, 0xfc, !PT ;  /* 0x3f80000009097812 */ /* 0x000fe400078efcff */
[----:B------:R-:W-:Y:S02]  /*0460*/  SHF.L.U32 R13, R14, R7, RZ ;  /* 0x000000070e0d7219 */ /* 0x000fe400000006ff */
[----:B------:R-:W0:Y:S02]  /*0470*/  MUFU.RCP R10, R9 ;  /* 0x00000009000a7308 */ /* 0x000e240000001000 */
[----:B0-----:R-:W-:-:S04]  /*0480*/  FFMA R11, R9, R10, -1 ;  /* 0xbf800000090b7423 */ /* 0x001fc8000000000a */
[----:B------:R-:W-:-:S04]  /*0490*/  FADD.FTZ R11, -R11, -RZ ;  /* 0x800000ff0b0b7221 */ /* 0x000fc80000010100 */
[CCC-:B------:R-:W-:Y:S01]  /*04a0*/  FFMA.RM R12, R10.reuse, R11.reuse, R10.reuse ;  /* 0x0000000b0a0c7223 */ /* 0x1c0fe2000000400a */
[----:B------:R-:W-:-:S04]  /*04b0*/  FFMA.RP R11, R10, R11, R10 ;  /* 0x0000000b0a0b7223 */ /* 0x000fc8000000800a */
[C---:B------:R-:W-:Y:S02]  /*04c0*/  LOP3.LUT R10, R12.reuse, 0x7fffff, RZ, 0xc0, !PT ;  /* 0x007fffff0c0a7812 */ /* 0x040fe400078ec0ff */
[----:B------:R-:W-:Y:S02]  /*04d0*/  FSETP.NEU.FTZ.AND P0, PT, R12, R11, PT ;  /* 0x0000000b0c00720b */ /* 0x000fe40003f1d000 */
[----:B------:R-:W-:Y:S02]  /*04e0*/  LOP3.LUT R10, R10, 0x800000, RZ, 0xfc, !PT ;  /* 0x008000000a0a7812 */ /* 0x000fe400078efcff */
[----:B------:R-:W-:Y:S02]  /*04f0*/  SEL R11, RZ, 0xffffffff, !P0 ;  /* 0xffffffffff0b7807 */ /* 0x000fe40004000000 */
[----:B------:R-:W-:Y:S02]  /*0500*/  LOP3.LUT R12, R13, R10, RZ, 0xc0, !PT ;  /* 0x0000000a0d0c7212 */ /* 0x000fe400078ec0ff */
[----:B------:R-:W-:Y:S01]  /*0510*/  SHF.R.U32.HI R5, RZ, R5, R10 ;  /* 0x00000005ff057219 */ /* 0x000fe2000001160a */
[----:B------:R-:W-:Y:S01]  /*0520*/  IMAD.MOV R11, RZ, RZ, -R11 ;  /* 0x000000ffff0b7224 */ /* 0x000fe200078e0a0b */
[----:B------:R-:W-:-:S04]  /*0530*/  SHF.R.U32.HI R12, RZ, R7, R12 ;  /* 0x00000007ff0c7219 */ /* 0x000fc8000001160c */
[----:B------:R-:W-:Y:S02]  /*0540*/  LOP3.LUT P1, RZ, R11, R7, R10, 0xf8, !PT ;  /* 0x000000070bff7212 */ /* 0x000fe4000782f80a */
[C---:B------:R-:W-:Y:S02]  /*0550*/  LOP3.LUT P0, RZ, R12.reuse, 0x1, RZ, 0xc0, !PT ;  /* 0x000000010cff7812 */ /* 0x040fe4000780c0ff */
[----:B------:R-:W-:-:S04]  /*0560*/  LOP3.LUT P2, RZ, R12, 0x2, RZ, 0xc0, !PT ;  /* 0x000000020cff7812 */ /* 0x000fc8000784c0ff */
[----:B------:R-:W-:Y:S02]  /*0570*/  PLOP3.LUT P0, PT, P0, P1, P2, 0xe0, 0x0 ;  /* 0x000000000000781c */ /* 0x000fe40000703c20 */
[----:B------:R-:W-:Y:S02]  /*0580*/  LOP3.LUT P1, RZ, R0, 0x7fffff, RZ, 0xc0, !PT ;  /* 0x007fffff00ff7812 */ /* 0x000fe4000782c0ff */
[----:B------:R-:W-:-:S04]  /*0590*/  SEL R7, RZ, 0x1, !P0 ;  /* 0x00000001ff077807 */ /* 0x000fc80004000000 */
[----:B------:R-:W-:-:S04]  /*05a0*/  IADD3 R7, PT, PT, -R7, RZ, RZ ;  /* 0x000000ff07077210 */ /* 0x000fc80007ffe1ff */
[----:B------:R-:W-:-:S13]  /*05b0*/  ISETP.GE.AND P0, PT, R7, RZ, PT ;  /* 0x000000ff0700720c */ /* 0x000fda0003f06270 */
[----:B------:R-:W-:-:S05]  /*05c0*/  @!P0 VIADD R5, R5, 0x1 ;  /* 0x0000000105058836 */ /* 0x000fca0000000000 */
[----:B------:R-:W-:-:S04]  /*05d0*/  @!P1 SHF.L.U32 R5, R5, 0x1, RZ ;  /* 0x0000000105059819 */ /* 0x000fc800000006ff */
[----:B------:R-:W-:Y:S01]  /*05e0*/  LOP3.LUT R5, R5, 0x80000000, R0, 0xf8, !PT ;  /* 0x8000000005057812 */ /* 0x000fe200078ef800 */
[----:B------:R-:W-:Y:S06]  /*05f0*/  BRA `(.L_x_3) ;  /* 0x0000000000047947 */ /* 0x000fec0003800000 */
.L_x_4:
[----:B------:R2:W3:Y:S02]  /*0600*/  MUFU.RCP R5, R0 ;  /* 0x0000000000057308 */ /* 0x0004e40000001000 */
.L_x_3:
[----:B------:R-:W-:-:S04]  /*0610*/  IMAD.MOV.U32 R9, RZ, RZ, 0x0 ;  /* 0x00000000ff097424 */ /* 0x000fc800078e00ff */
[----:B0123--:R-:W-:Y:S05]  /*0620*/  RET.REL.NODEC R8 `(loss_org_back) ;  /* 0xfffffff808747950 */ /* 0x00ffea0003c3ffff */
.L_x_5:
[----:B------:R-:W-:-:S00]  /*0630*/  BRA `(.L_x_5) ;  /* 0xfffffffc00fc7947 */ /* 0x000fc0000383ffff */
[----:B------:R-:W-:-:S00]  /*0640*/  NOP ;  /* 0x0000000000007918 */ /* 0x000fc00000000000 */
        /* <DEDUP_REMOVED lines=11> */
.L_x_15:


//--------------------- .text.loss_org            --------------------------
	.section	.text.loss_org,"ax",@progbits
	.align	128
        .global         loss_org
        .type           loss_org,@function
        .size           loss_org,(.L_x_18 - loss_org)
        .other          loss_org,@"STO_CUDA_ENTRY STV_DEFAULT"
loss_org:
.text.loss_org:
        /* <DEDUP_REMOVED lines=12> */
[----:B------:R-:W1:Y:S07]  /*00c0*/  LDCU.64 UR4, c[0x0][0x358] ;  /* 0x00006b00ff0477ac */ /* 0x000e6e0008000a00 */
[----:B------:R-:W2:Y:S08]  /*00d0*/  LDC.64 R4, c[0x0][0x390] ;  /* 0x0000e400ff047b82 */ /* 0x000eb00000000a00 */
[----:B------:R-:W3:Y:S01]  /*00e0*/  LDC.64 R6, c[0x0][0x398] ;  /* 0x0000e600ff067b82 */ /* 0x000ee20000000a00 */
[----:B0-----:R-:W-:-:S06]  /*00f0*/  IMAD.WIDE R2, R9, 0x4, R2 ;  /* 0x0000000409027825 */ /* 0x001fcc00078e0202 */
[----:B-1----:R-:W4:Y:S01]  /*0100*/  LDG.E R2, desc[UR4][R2.64] ;  /* 0x0000000402027981 */ /* 0x002f22000c1e1900 */
[----:B--2---:R-:W-:-:S06]  /*0110*/  IMAD.WIDE R4, R9, 0x4, R4 ;  /* 0x0000000409047825 */ /* 0x004fcc00078e0204 */
[----:B------:R-:W4:Y:S01]  /*0120*/  LDG.E R5, desc[UR4][R4.64] ;  /* 0x0000000404057981 */ /* 0x000f22000c1e1900 */
[----:B---3--:R-:W-:-:S04]  /*0130*/  IMAD.WIDE R6, R9, 0x4, R6 ;  /* 0x0000000409067825 */ /* 0x008fc800078e0206 */
[----:B----4-:R-:W-:-:S04]  /*0140*/  FADD R0, R2, -R5 ;  /* 0x8000000502007221 */ /* 0x010fc80000000000 */
[----:B------:R-:W-:-:S05]  /*0150*/  FADD R9, |R0|, -RZ ;  /* 0x800000ff00097221 */ /* 0x000fca0000000200 */
[----:B------:R-:W-:Y:S01]  /*0160*/  STG.E desc[UR4][R6.64], R9 ;  /* 0x0000000906007986 */ /* 0x000fe2000c101904 */
[----:B------:R-:W-:Y:S05]  /*0170*/  EXIT ;  /* 0x000000000000794d */ /* 0x000fea0003800000 */
.L_x_6:
        /* <DEDUP_REMOVED lines=16> */
.L_x_18:


//--------------------- .text.loss_back           --------------------------
	.section	.text.loss_back,"ax",@progbits
	.align	128
        .global         loss_back
        .type           loss_back,@function
        .size           loss_back,(.L_x_16 - loss_back)
        .other          loss_back,@"STO_CUDA_ENTRY STV_DEFAULT"
loss_back:
.text.loss_back:
        /* <DEDUP_REMOVED lines=13> */
[----:B------:R-:W2:Y:S01]  /*00d0*/  LDC.64 R8, c[0x0][0x390] ;  /* 0x0000e400ff087b82 */ /* 0x000ea20000000a00 */
[----:B0-----:R-:W-:-:S05]  /*00e0*/  IMAD.WIDE R6, R2, 0x4, R6 ;  /* 0x0000000402067825 */ /* 0x001fca00078e0206 */
[----:B-1----:R-:W3:Y:S01]  /*00f0*/  LDG.E R4, desc[UR4][R6.64] ;  /* 0x0000000406047981 */ /* 0x002ee2000c1e1900 */
[----:B--2---:R-:W-:-:S05]  /*0100*/  IMAD.WIDE R8, R2, 0x4, R8 ;  /* 0x0000000402087825 */ /* 0x004fca00078e0208 */
[----:B------:R-:W3:Y:S01]  /*0110*/  LDG.E R5, desc[UR4][R8.64] ;  /* 0x0000000408057981 */ /* 0x000ee2000c1e1900 */
[----:B------:R-:W-:-:S05]  /*0120*/  I2FP.F32.S32 R0, UR7 ;  /* 0x0000000700007c45 */ /* 0x000fca0008201400 */
[----:B------:R-:W-:-:S05]  /*0130*/  VIADD R3, R0, 0x1800000 ;  /* 0x0180000000037836 */ /* 0x000fca0000000000 */
[----:B------:R-:W-:-:S04]  /*0140*/  LOP3.LUT R3, R3, 0x7f800000, RZ, 0xc0, !PT ;  /* 0x7f80000003037812 */ /* 0x000fc800078ec0ff */
[----:B------:R-:W-:Y:S01]  /*0150*/  ISETP.GT.U32.AND P0, PT, R3, 0x1ffffff, PT ;  /* 0x01ffffff0300780c */ /* 0x000fe20003f04070 */
[----:B---3--:R-:W-:-:S12]  /*0160*/  FADD R3, R4, -R5 ;  /* 0x8000000504037221 */ /* 0x008fd80000000000 */
[----:B------:R-:W-:Y:S05]  /*0170*/  @P0 BRA `(.L_x_7) ;  /* 0x0000000000100947 */ /* 0x000fea0003800000 */
[----:B------:R-:W-:-:S07]  /*0180*/  MOV R6, 0x1a0 ;  /* 0x000001a000067802 */ /* 0x000fce0000000f00 */
[----:B------:R-:W-:Y:S05]  /*0190*/  CALL.REL.NOINC `($__internal_1_$__cuda_sm20_rcp_rn_f32_slowpath) ;  /* 0x0000000000a07944 */ /* 0x000fea0003c00000 */
[----:B------:R-:W-:Y:S01]  /*01a0*/  IMAD.MOV.U32 R6, RZ, RZ, R0 ;  /* 0x000000ffff067224 */ /* 0x000fe200078e0000 */
[----:B------:R-:W-:Y:S06]  /*01b0*/  BRA `(.L_x_8) ;  /* 0x0000000000107947 */ /* 0x000fec0003800000 */
.L_x_7:
[----:B------:R-:W0:Y:S02]  /*01c0*/  MUFU.RCP R7, R0 ;  /* 0x0000000000077308 */ /* 0x000e240000001000 */
[----:B0-----:R-:W-:-:S04]  /*01d0*/  FFMA R6, R0, R7, -1 ;  /* 0xbf80000000067423 */ /* 0x001fc80000000007 */
[----:B------:R-:W-:-:S04]  /*01e0*/  FADD.FTZ R6, -R6, -RZ ;  /* 0x800000ff06067221 */ /* 0x000fc80000010100 */
[----:B------:R-:W-:-:S07]  /*01f0*/  FFMA R6, R7, R6, R7 ;  /* 0x0000000607067223 */ /* 0x000fce0000000007 */
.L_x_8:
[----:B------:R-:W0:Y:S02]  /*0200*/  LDCU UR6, c[0x0][0x3a0] ;  /* 0x00007400ff0677ac */ /* 0x000e240008000800 */
[----:B0-----:R-:W-:-:S13]  /*0210*/  FSETP.GEU.AND P0, PT, |R3|, UR6, PT ;  /* 0x0000000603007c0b */ /* 0x001fda000bf0e200 */
[----:B------:R-:W-:Y:S05]  /*0220*/  @P0 BRA `(.L_x_9) ;  /* 0x0000000000400947 */ /* 0x000fea0003800000 */
[----:B------:R-:W-:-:S13]  /*0230*/  FSETP.GT.AND P0, PT, R4, R5, PT ;  /* 0x000000050400720b */ /* 0x000fda0003f04000 */
[----:B------:R-:W0:Y:S01]  /*0240*/  @P0 LDC.64 R4, c[0x0][0x398] ;  /* 0x0000e600ff040b82 */ /* 0x000e220000000a00 */
[----:B------:R-:W-:Y:S01]  /*0250*/  @P0 FMUL R7, R3, R6 ;  /* 0x0000000603070220 */ /* 0x000fe20000400000 */
[----:B0-----:R-:W-:-:S05]  /*0260*/  @P0 IMAD.WIDE R4, R2, 0x4, R4 ;  /* 0x0000000402040825 */ /* 0x001fca00078e0204 */
[----:B------:R0:W-:Y:S01]  /*0270*/  @P0 STG.E desc[UR4][R4.64], R7 ;  /* 0x0000000704000986 */ /* 0x0001e2000c101904 */
[----:B------:R-:W-:Y:S05]  /*0280*/  @P0 EXIT ;  /* 0x000000000000094d */ /* 0x000fea0003800000 */
[----:B------:R-:W-:-:S13]  /*0290*/  FSETP.NEU.AND P0, PT, R3, RZ, PT ;  /* 0x000000ff0300720b */ /* 0x000fda0003f0d000 */
[----:B0-----:R-:W0:Y:S02]  /*02a0*/  @!P0 LDC.64 R4, c[0x0][0x398] ;  /* 0x0000e600ff048b82 */ /* 0x001e240000000a00 */
[----:B0-----:R-:W-:-:S05]  /*02b0*/  @!P0 IMAD.WIDE R4, R2, 0x4, R4 ;  /* 0x0000000402048825 */ /* 0x001fca00078e0204 */
[----:B------:R0:W-:Y:S01]  /*02c0*/  @!P0 STG.E desc[UR4][R4.64], RZ ;  /* 0x000000ff04008986 */ /* 0x0001e2000c101904 */
[----:B------:R-:W-:Y:S05]  /*02d0*/  @!P0 EXIT ;  /* 0x000000000000894d */ /* 0x000fea0003800000 */
[----:B0-----:R-:W0:Y:S01]  /*02e0*/  LDC.64 R4, c[0x0][0x398] ;  /* 0x0000e600ff047b82 */ /* 0x001e220000000a00 */
[----:B------:R-:W-:Y:S01]  /*02f0*/  FMUL R3, R3, -R6 ;  /* 0x8000000603037220 */ /* 0x000fe20000400000 */
[----:B0-----:R-:W-:-:S05]  /*0300*/  IMAD.WIDE R4, R2, 0x4, R4 ;  /* 0x0000000402047825 */ /* 0x001fca00078e0204 */
[----:B------:R-:W-:Y:S01]  /*0310*/  STG.E desc[UR4][R4.64], R3 ;  /* 0x0000000304007986 */ /* 0x000fe2000c101904 */
[----:B------:R-:W-:Y:S05]  /*0320*/  EXIT ;  /* 0x000000000000794d */ /* 0x000fea0003800000 */
.L_x_9:
[----:B------:R-:W-:-:S13]  /*0330*/  FSETP.GT.AND P0, PT, R4, R5, PT ;  /* 0x000000050400720b */ /* 0x000fda0003f04000 */
[----:B------:R-:W0:Y:S02]  /*0340*/  @P0 LDC.64 R4, c[0x0][0x398] ;  /* 0x0000e600ff040b82 */ /* 0x000e240000000a00 */
        /* <DEDUP_REMOVED lines=9> */
[----:B------:R-:W-:Y:S01]  /*03e0*/  FADD R3, -R6, -RZ ;  /* 0x800000ff06037221 */ /* 0x000fe20000000100 */
[----:B0-----:R-:W-:-:S05]  /*03f0*/  IMAD.WIDE R4, R2, 0x4, R4 ;  /* 0x0000000402047825 */ /* 0x001fca00078e0204 */
[----:B------:R-:W-:Y:S01]  /*0400*/  STG.E desc[UR4][R4.64], R3 ;  /* 0x0000000304007986 */ /* 0x000fe2000c101904 */
[----:B------:R-:W-:Y:S05]  /*0410*/  EXIT ;  /* 0x000000000000794d */ /* 0x000fea0003800000 */
        .weak           $__internal_1_$__cuda_sm20_rcp_rn_f32_slowpath
        .type           $__internal_1_$__cuda_sm20_rcp_rn_f32_slowpath,@function
        .size           $__internal_1_$__cuda_sm20_rcp_rn_f32_slowpath,(.L_x_16 - $__internal_1_$__cuda_sm20_rcp_rn_f32_slowpath)
$__internal_1_$__cuda_sm20_rcp_rn_f32_slowpath:
[----:B------:R-:W-:-:S05]  /*0420*/  IMAD.SHL.U32 R7, R0, 0x2, RZ ;  /* 0x0000000200077824 */ /* 0x000fca00078e00ff */
[----:B------:R-:W-:-:S04]  /*0430*/  SHF.R.U32.HI R7, RZ, 0x18, R7 ;  /* 0x00000018ff077819 */ /* 0x000fc80000011607 */
[----:B------:R-:W-:-:S13]  /*0440*/  ISETP.NE.U32.AND P0, PT, R7, RZ, PT ;  /* 0x000000ff0700720c */ /* 0x000fda0003f05070 */
[----:B------:R-:W-:Y:S05]  /*0450*/  @P0 BRA `(.L_x_10) ;  /* 0x00000000002c0947 */ /* 0x000fea0003800000 */
[----:B------:R-:W-:-:S04]  /*0460*/  SHF.L.U32 R7, R0, 0x1, RZ ;  /* 0x0000000100077819 */ /* 0x000fc800000006ff */
[----:B------:R-:W-:-:S13]  /*0470*/  ISETP.NE.AND P0, PT, R7, RZ, PT ;  /* 0x000000ff0700720c */ /* 0x000fda0003f05270 */
[----:B------:R2:W3:Y:S01]  /*0480*/  @!P0 MUFU.RCP R7, R0 ;  /* 0x0000000000078308 */ /* 0x0004e20000001000 */
[----:B------:R-:W-:Y:S05]  /*0490*/  @!P0 BRA `(.L_x_11) ;  /* 0x0000000000a48947 */ /* 0x000fea0003800000 */
[----:B------:R-:W-:-:S04]  /*04a0*/  FFMA R8, R0, 1.84467440737095516160e+19, RZ ;  /* 0x5f80000000087823 */ /* 0x000fc800000000ff */
[----:B---3--:R-:W2:Y:S02]  /*04b0*/  MUFU.RCP R7, R8 ;  /* 0x0000000800077308 */ /* 0x008ea40000001000 */
[----:B--2---:R-:W-:-:S04]  /*04c0*/  FFMA R0, R8, R7, -1 ;  /* 0xbf80000008007423 */ /* 0x004fc80000000007 */
[----:B------:R-:W-:-:S04]  /*04d0*/  FADD.FTZ R0, -R0, -RZ ;  /* 0x800000ff00007221 */ /* 0x000fc80000010100 */
[----:B------:R-:W-:-:S04]  /*04e0*/  FFMA R0, R7, R0, R7 ;  /* 0x0000000007007223 */ /* 0x000fc80000000007 */
[----:B------:R-:W-:Y:S01]  /*04f0*/  FFMA R7, R0, 1.84467440737095516160e+19, RZ ;  /* 0x5f80000000077823 */ /* 0x000fe200000000ff */
[----:B------:R-:W-:Y:S06]  /*0500*/  BRA `(.L_x_11) ;  /* 0x0000000000887947 */ /* 0x000fec0003800000 */
.L_x_10:
[----:B------:R-:W-:-:S05]  /*0510*/  VIADD R8, R7, 0xffffff03 ;  /* 0xffffff0307087836 */ /* 0x000fca0000000000 */
[----:B------:R-:W-:-:S13]  /*0520*/  ISETP.GT.U32.AND P0, PT, R8, 0x1, PT ;  /* 0x000000010800780c */ /* 0x000fda0003f04070 */
[----:B------:R-:W-:Y:S05]  /*0530*/  @P0 BRA `(.L_x_12) ;  /* 0x0000000000780947 */ /* 0x000fea0003800000 */
[----:B------:R-:W-:Y:S01]  /*0540*/  LOP3.LUT R9, R0, 0x7fffff, RZ, 0xc0, !PT ;  /* 0x007fffff00097812 */ /* 0x000fe200078ec0ff */
[----:B------:R-:W-:-:S03]  /*0550*/  IMAD.MOV.U32 R13, RZ, RZ, 0x3 ;  /* 0x00000003ff0d7424 */ /* 0x000fc600078e00ff */
        /* <DEDUP_REMOVED lines=12> */
[----:B------:R-:W-:-:S02]  /*0620*/  IADD3 R10, PT, PT, -R10, RZ, RZ ;  /* 0x000000ff0a0a7210 */ /* 0x000fc40007ffe1ff */
[-C--:B------:R-:W-:Y:S02]  /*0630*/  SHF.R.U32.HI R9, RZ, R8.reuse, R9 ;  /* 0x00000008ff097219 */ /* 0x080fe40000011609 */
[----:B------:R-:W-:Y:S02]  /*0640*/  LOP3.LUT P1, RZ, R10, R8, R11, 0xf8, !PT ;  /* 0x000000080aff7212 */ /* 0x000fe4000782f80b */
[C---:B------:R-:W-:Y:S02]  /*0650*/  LOP3.LUT P0, RZ, R9.reuse, 0x1, RZ, 0xc0, !PT ;  /* 0x0000000109ff7812 */ /* 0x040fe4000780c0ff */
[----:B------:R-:W-:-:S04]  /*0660*/  LOP3.LUT P2, RZ, R9, 0x2, RZ, 0xc0, !PT ;  /* 0x0000000209ff7812 */ /* 0x000fc8000784c0ff */
[----:B------:R-:W-:Y:S02]  /*0670*/  PLOP3.LUT P0, PT, P0, P1, P2, 0xe0, 0x0 ;  /* 0x000000000000781c */ /* 0x000fe40000703c20 */
[----:B------:R-:W-:Y:S02]  /*0680*/  LOP3.LUT P1, RZ, R0, 0x7fffff, RZ, 0xc0, !PT ;  /* 0x007fffff00ff7812 */ /* 0x000fe4000782c0ff */
[----:B------:R-:W-:-:S05]  /*0690*/  SEL R8, RZ, 0x1, !P0 ;  /* 0x00000001ff087807 */ /* 0x000fca0004000000 */
[----:B------:R-:W-:-:S05]  /*06a0*/  IMAD.MOV R8, RZ, RZ, -R8 ;  /* 0x000000ffff087224 */ /* 0x000fca00078e0a08 */
[----:B------:R-:W-:Y:S01]  /*06b0*/  ISETP.GE.AND P0, PT, R8, RZ, PT ;  /* 0x000000ff0800720c */ /* 0x000fe20003f06270 */
[----:B------:R-:W-:-:S05]  /*06c0*/  VIADD R8, R7, 0xffffff04 ;  /* 0xffffff0407087836 */ /* 0x000fca0000000000 */
[----:B------:R-:W-:-:S07]  /*06d0*/  SHF.R.U32.HI R7, RZ, R8, R11 ;  /* 0x00000008ff077219 */ /* 0x000fce000001160b */
[----:B------:R-:W-:-:S05]  /*06e0*/  @!P0 IADD3 R7, PT, PT, R7, 0x1, RZ ;  /* 0x0000000107078810 */ /* 0x000fca0007ffe0ff */
[----:B------:R-:W-:-:S05]  /*06f0*/  @!P1 IMAD.SHL.U32 R7, R7, 0x2, RZ ;  /* 0x0000000207079824 */ /* 0x000fca00078e00ff */
[----:B------:R-:W-:Y:S01]  /*0700*/  LOP3.LUT R7, R7, 0x80000000, R0, 0xf8, !PT ;  /* 0x8000000007077812 */ /* 0x000fe200078ef800 */
[----:B------:R-:W-:Y:S06]  /*0710*/  BRA `(.L_x_11) ;  /* 0x0000000000047947 */ /* 0x000fec0003800000 */
.L_x_12:
[----:B------:R0:W1:Y:S02]  /*0720*/  MUFU.RCP R7, R0 ;  /* 0x0000000000077308 */ /* 0x0000640000001000 */
.L_x_11:
[----:B0123--:R-:W-:Y:S02]  /*0730*/  IMAD.MOV.U32 R0, RZ, RZ, R7 ;  /* 0x000000ffff007224 */ /* 0x00ffe400078e0007 */
[----:B------:R-:W-:-:S04]  /*0740*/  HFMA2 R7, -RZ, RZ, 0, 0 ;  /* 0x00000000ff077431 */ /* 0x000fc800000001ff */
[----:B------:R-:W-:Y:S05]  /*0750*/  RET.REL.NODEC R6 `(loss_back) ;  /* 0xfffffff806287950 */ /* 0x000fea0003c3ffff */
.L_x_13:
        /* <DEDUP_REMOVED lines=10> */
.L_x_16:


//--------------------- .text.loss                --------------------------
	.section	.text.loss,"ax",@progbits
	.align	128
        .global         loss
        .type           loss,@function
        .size           loss,(.L_x_20 - loss)
        .other          loss,@"STO_CUDA_ENTRY STV_DEFAULT"
loss:
.text.loss:
        /* <DEDUP_REMOVED lines=14> */
[----:B------:R-:W3:Y:S01]  /*00e0*/  LDC R13, c[0x0][0x3a0] ;  /* 0x0000e800ff0d7b82 */ /* 0x000ee20000000800 */
[----:B0-----:R-:W-:-:S06]  /*00f0*/  IMAD.WIDE R2, R9, 0x4, R2 ;  /* 0x0000000409027825 */ /* 0x001fcc00078e0202 */
[----:B-1----:R-:W4:Y:S01]  /*0100*/  LDG.E R2, desc[UR4][R2.64] ;  /* 0x0000000402027981 */ /* 0x002f22000c1e1900 */
[----:B--2---:R-:W-:-:S06]  /*0110*/  IMAD.WIDE R4, R9, 0x4, R4 ;  /* 0x0000000409047825 */ /* 0x004fcc00078e0204 */
[----:B------:R-:W4:Y:S02]  /*0120*/  LDG.E R5, desc[UR4][R4.64] ;  /* 0x0000000404057981 */ /* 0x000f24000c1e1900 */
[----:B----4-:R-:W-:-:S05]  /*0130*/  FADD R0, R2, -R5 ;  /* 0x8000000502007221 */ /* 0x010fca0000000000 */
[----:B---3--:R-:W-:-:S13]  /*0140*/  FSETP.GEU.AND P0, PT, |R0|, R13, PT ;  /* 0x0000000d0000720b */ /* 0x008fda0003f0e200 */
[----:B------:R-:W0:Y:S01]  /*0150*/  @!P0 LDC.64 R6, c[0x0][0x398] ;  /* 0x0000e600ff068b82 */ /* 0x000e220000000a00 */
[----:B------:R-:W-:-:S04]  /*0160*/  @!P0 FMUL R11, R0, 0.5 ;  /* 0x3f000000000b8820 */ /* 0x000fc80000400000 */
[----:B------:R-:W-:Y:S01]  /*0170*/  @!P0 FMUL R11, R0, R11 ;  /* 0x0000000b000b8220 */ /* 0x000fe20000400000 */
[----:B0-----:R-:W-:-:S05]  /*0180*/  @!P0 IMAD.WIDE R6, R9, 0x4, R6 ;  /* 0x0000000409068825 */ /* 0x001fca00078e0206 */
[----:B------:R0:W-:Y:S01]  /*0190*/  @!P0 STG.E desc[UR4][R6.64], R11 ;  /* 0x0000000b06008986 */ /* 0x0001e2000c101904 */
[----:B------:R-:W-:Y:S05]  /*01a0*/  @!P0 EXIT ;  /* 0x000000000000894d */ /* 0x000fea0003800000 */
[----:B------:R-:W1:Y:S01]  /*01b0*/  LDC.64 R2, c[0x0][0x398] ;  /* 0x0000e600ff027b82 */ /* 0x000e620000000a00 */
[----:B------:R-:W-:Y:S01]  /*01c0*/  FFMA R5, R13, -0.5, |R0| ;  /* 0xbf0000000d057823 */ /* 0x000fe20000000400 */
[----:B-1----:R-:W-:-:S05]  /*01d0*/  IMAD.WIDE R2, R9, 0x4, R2 ;  /* 0x0000000409027825 */ /* 0x002fca00078e0202 */
[----:B------:R-:W-:Y:S01]  /*01e0*/  STG.E desc[UR4][R2.64], R5 ;  /* 0x0000000502007986 */ /* 0x000fe2000c101904 */
[----:B------:R-:W-:Y:S05]  /*01f0*/  EXIT ;  /* 0x000000000000794d */ /* 0x000fea0003800000 */
.L_x_14:
        /* <DEDUP_REMOVED lines=16> */
.L_x_20:


//--------------------- .nv.shared.reserved.0     --------------------------
	.section	.nv.shared.reserved.0,"aw",@nobits
	.weak		__nv_reservedSMEM_offset_0_alias
	.size		__nv_reservedSMEM_offset_0_alias, 0, 64
	.other		__nv_reservedSMEM_offset_0_alias,@"STO_CUDA_RESERVED_SHARED STV_DEFAULT"
__nv_reservedSMEM_offset_0_alias:
	.zero		0
	.zero		64


//--------------------- .nv.constant0.loss_org_back --------------------------
	.section	.nv.constant0.loss_org_back,"a",@progbits
	.sectionflags	@""
	.align	4
.nv.constant0.loss_org_back:
	.zero		932


//--------------------- .nv.constant0.loss_org    --------------------------
	.section	.nv.constant0.loss_org,"a",@progbits
	.sectionflags	@""
	.align	4
.nv.constant0.loss_org:
	.zero		928


//--------------------- .nv.constant0.loss_back   --------------------------
	.section	.nv.constant0.loss_back,"a",@progbits
	.sectionflags	@""
	.align	4
.nv.constant0.loss_back:
	.zero		932


//--------------------- .nv.constant0.loss        --------------------------
	.section	.nv.constant0.loss,"a",@progbits
	.sectionflags	@""
	.align	4
.nv.constant0.loss:
	.zero		932


//--------------------- SYMBOLS --------------------------

	.type		.nv.reservedSmem.offset0,@object
	.size		.nv.reservedSmem.offset0,0x4
